//
// Generated by NVIDIA NVVM Compiler
//
// Compiler Build ID: CL-36424714
// Cuda compilation tools, release 13.0, V13.0.88
// Based on NVVM 20.0.0
//

.version 9.0
.target sm_100
.address_size 64

	// .globl	_Z13ReLU1d_kerneliiPfS_

.visible .entry _Z13ReLU1d_kerneliiPfS_(
	.param .u32 _Z13ReLU1d_kerneliiPfS__param_0,
	.param .u32 _Z13ReLU1d_kerneliiPfS__param_1,
	.param .u64 .ptr .align 1 _Z13ReLU1d_kerneliiPfS__param_2,
	.param .u64 .ptr .align 1 _Z13ReLU1d_kerneliiPfS__param_3
)
{
	.reg .pred 	%p<2>;
	.reg .b32 	%r<8>;
	.reg .b32 	%f<3>;
	.reg .b64 	%rd<8>;

	ld.param.u32 	%r2, [_Z13ReLU1d_kerneliiPfS__param_0];
	ld.param.u32 	%r3, [_Z13ReLU1d_kerneliiPfS__param_1];
	ld.param.u64 	%rd1, [_Z13ReLU1d_kerneliiPfS__param_2];
	ld.param.u64 	%rd2, [_Z13ReLU1d_kerneliiPfS__param_3];
	mov.u32 	%r4, %ctaid.x;
	mov.u32 	%r5, %ntid.x;
	mov.u32 	%r6, %tid.x;
	mad.lo.s32 	%r1, %r4, %r5, %r6;
	mul.lo.s32 	%r7, %r3, %r2;
	setp.ge.s32 	%p1, %r1, %r7;
	@%p1 bra 	$L__BB0_2;
	cvta.to.global.u64 	%rd3, %rd1;
	cvta.to.global.u64 	%rd4, %rd2;
	mul.wide.s32 	%rd5, %r1, 4;
	add.s64 	%rd6, %rd3, %rd5;
	ld.global.f32 	%f1, [%rd6];
	max.f32 	%f2, %f1, 0f00000000;
	add.s64 	%rd7, %rd4, %rd5;
	st.global.f32 	[%rd7], %f2;
$L__BB0_2:
	ret;

}


// ===== COMPILED SASS (sm_100) =====

	.target	sm_100

	.elftype	@"ET_EXEC"


//--------------------- .note.nv.tkinfo           --------------------------
	.section	.note.nv.tkinfo,"",@"SHT_NOTE"
	.sectionflags	@"SHF_NOTE_NV_TKINFO"
	.tkinfo
        /*0018*/ 	.word	0x00000002
        /*0030*/ 	.string	""
        /*0030*/ 	.string	"ptxas"
        /*0030*/ 	.string	"Cuda compilation tools, release 13.0, V13.0.88"
        /*0030*/ 	.string	"Build cuda_13.0.r13.0/compiler.36424714_0"
        /*0030*/ 	.string	"-arch sm_100 -m 64 "



//--------------------- .note.nv.cuinfo           --------------------------
	.section	.note.nv.cuinfo,"",@"SHT_NOTE"
	.sectionflags	@"SHF_NOTE_NV_CUINFO"
        /*0018*/ 	.short	0x0002
        /*001a*/ 	.short	0x0064
        /*001c*/ 	.short	0x0082
	.zero		2


//--------------------- .nv.info                  --------------------------
	.section	.nv.info,"",@"SHT_CUDA_INFO"
	.align	4


	//----- nvinfo : EIATTR_REGCOUNT
	.align		4
        /*0000*/ 	.byte	0x04, 0x2f
        /*0002*/ 	.short	(.L_1 - .L_0)
	.align		4
.L_0:
        /*0004*/ 	.word	index@(_Z13ReLU1d_kerneliiPfS_)
        /*0008*/ 	.word	0x0000000a


	//----- nvinfo : EIATTR_FRAME_SIZE
	.align		4
.L_1:
        /*000c*/ 	.byte	0x04, 0x11
        /*000e*/ 	.short	(.L_3 - .L_2)
	.align		4
.L_2:
        /*0010*/ 	.word	index@(_Z13ReLU1d_kerneliiPfS_)
        /*0014*/ 	.word	0x00000000


	//----- nvinfo : EIATTR_MIN_STACK_SIZE
	.align		4
.L_3:
        /*0018*/ 	.byte	0x04, 0x12
        /*001a*/ 	.short	(.L_5 - .L_4)
	.align		4
.L_4:
        /*001c*/ 	.word	index@(_Z13ReLU1d_kerneliiPfS_)
        /*0020*/ 	.word	0x00000000
.L_5:


//--------------------- .nv.compat                --------------------------
	.section	.nv.compat,"",@"SHT_CUDA_COMPAT_INFO"
	.align	4
        /*0000*/ 	.byte	0x02, 0x09, 0x00, 0x00, 0x02, 0x02, 0x01, 0x00, 0x02, 0x05, 0x05, 0x00, 0x03, 0x07, 0x01, 0x01
        /*0010*/ 	.byte	0x02, 0x03, 0x00, 0x00, 0x02, 0x06, 0x01, 0x00, 0x04, 0x0b, 0x08, 0x00, 0x09, 0x00, 0x00, 0x00
        /*0020*/ 	.byte	0x00, 0x00, 0x00, 0x00


//--------------------- .nv.info._Z13ReLU1d_kerneliiPfS_ --------------------------
	.section	.nv.info._Z13ReLU1d_kerneliiPfS_,"",@"SHT_CUDA_INFO"
	.sectionflags	@""
	.align	4


	//----- nvinfo : EIATTR_CUDA_API_VERSION
	.align		4
        /*0000*/ 	.byte	0x04, 0x37
        /*0002*/ 	.short	(.L_7 - .L_6)
.L_6:
        /*0004*/ 	.word	0x00000082


	//----- nvinfo : EIATTR_KPARAM_INFO
	.align		4
.L_7:
        /*0008*/ 	.byte	0x04, 0x17
        /*000a*/ 	.short	(.L_9 - .L_8)
.L_8:
        /*000c*/ 	.word	0x00000000
        /*0010*/ 	.short	0x0003
        /*0012*/ 	.short	0x0010
        /*0014*/ 	.byte	0x00, 0xf5, 0x21, 0x00


	//----- nvinfo : EIATTR_KPARAM_INFO
	.align		4
.L_9:
        /*0018*/ 	.byte	0x04, 0x17
        /*001a*/ 	.short	(.L_11 - .L_10)
.L_10:
        /*001c*/ 	.word	0x00000000
        /*0020*/ 	.short	0x0002
        /*0022*/ 	.short	0x0008
        /*0024*/ 	.byte	0x00, 0xf5, 0x21, 0x00


	//----- nvinfo : EIATTR_KPARAM_INFO
	.align		4
.L_11:
        /*0028*/ 	.byte	0x04, 0x17
        /*002a*/ 	.short	(.L_13 - .L_12)
.L_12:
        /*002c*/ 	.word	0x00000000
        /*0030*/ 	.short	0x0001
        /*0032*/ 	.short	0x0004
        /*0034*/ 	.byte	0x00, 0xf0, 0x11, 0x00


	//----- nvinfo : EIATTR_KPARAM_INFO
	.align		4
.L_13:
        /*0038*/ 	.byte	0x04, 0x17
        /*003a*/ 	.short	(.L_15 - .L_14)
.L_14:
        /*003c*/ 	.word	0x00000000
        /*0040*/ 	.short	0x0000
        /*0042*/ 	.short	0x0000
        /*0044*/ 	.byte	0x00, 0xf0, 0x11, 0x00


	//----- nvinfo : EIATTR_SPARSE_MMA_MASK
	.align		4
.L_15:
        /*0048*/ 	.byte	0x03, 0x50
        /*004a*/ 	.short	0x0000


	//----- nvinfo : EIATTR_MAXREG_COUNT
	.align		4
        /*004c*/ 	.byte	0x03, 0x1b
        /*004e*/ 	.short	0x00ff


	//----- nvinfo : EIATTR_MERCURY_ISA_VERSION
	.align		4
        /*0050*/ 	.byte	0x03, 0x5f
        /*0052*/ 	.short	0x0101


	//----- nvinfo : EIATTR_VRC_CTA_INIT_COUNT
	.align		4
        /*0054*/ 	.byte	0x02, 0x4a
	.zero		1
	.zero		1


	//----- nvinfo : EIATTR_EXIT_INSTR_OFFSETS
	.align		4
        /*0058*/ 	.byte	0x04, 0x1c
        /*005a*/ 	.short	(.L_17 - .L_16)


	//   ....[0]....
.L_16:
        /*005c*/ 	.word	0x00000080


	//   ....[1]....
        /*0060*/ 	.word	0x00000110


	//----- nvinfo : EIATTR_CBANK_PARAM_SIZE
	.align		4
.L_17:
        /*0064*/ 	.byte	0x03, 0x19
        /*0066*/ 	.short	0x0018


	//----- nvinfo : EIATTR_PARAM_CBANK
	.align		4
        /*0068*/ 	.byte	0x04, 0x0a
        /*006a*/ 	.short	(.L_19 - .L_18)
	.align		4
.L_18:
        /*006c*/ 	.word	index@(.nv.constant0._Z13ReLU1d_kerneliiPfS_)
        /*0070*/ 	.short	0x0380
        /*0072*/ 	.short	0x0018


	//----- nvinfo : EIATTR_SW_WAR
	.align		4
.L_19:
        /*0074*/ 	.byte	0x04, 0x36
        /*0076*/ 	.short	(.L_21 - .L_20)
.L_20:
        /*0078*/ 	.word	0x00000008
.L_21:


//--------------------- .nv.callgraph             --------------------------
	.section	.nv.callgraph,"",@"SHT_CUDA_CALLGRAPH"
	.align	4
	.sectionentsize	8
	.align		4
        /*0000*/ 	.word	0x00000000
	.align		4
        /*0004*/ 	.word	0xffffffff
	.align		4
        /*0008*/ 	.word	0x00000000
	.align		4
        /*000c*/ 	.word	0xfffffffe
	.align		4
        /*0010*/ 	.word	0x00000000
	.align		4
        /*0014*/ 	.word	0xfffffffd
	.align		4
        /*0018*/ 	.word	0x00000000
	.align		4
        /*001c*/ 	.word	0xfffffffc


//--------------------- .text._Z13ReLU1d_kerneliiPfS_ --------------------------
	.section	.text._Z13ReLU1d_kerneliiPfS_,"ax",@progbits
	.align	128
        .global         _Z13ReLU1d_kerneliiPfS_
        .type           _Z13ReLU1d_kerneliiPfS_,@function
        .size           _Z13ReLU1d_kerneliiPfS_,(.L_x_1 - _Z13ReLU1d_kerneliiPfS_)
        .other          _Z13ReLU1d_kerneliiPfS_,@"STO_CUDA_ENTRY STV_DEFAULT"
_Z13ReLU1d_kerneliiPfS_:
.text._Z13ReLU1d_kerneliiPfS_:
[----:B------:R-:W-:Y:S01]  /*0000*/  LDC R1, c[0x0][0x37c] ;  /* 0x0000df00ff017b82 */ /* 0x000fe20000000800 */
[----:B------:R-:W0:Y:S07]  /*0010*/  S2R R0, SR_TID.X ;  /* 0x0000000000007919 */ /* 0x000e2e0000002100 */
[----:B------:R-:W0:Y:S01]  /*0020*/  S2UR UR6, SR_CTAID.X ;  /* 0x00000000000679c3 */ /* 0x000e220000002500 */
[----:B------:R-:W1:Y:S07]  /*0030*/  LDCU.64 UR4, c[0x0][0x380] ;  /* 0x00007000ff0477ac */ /* 0x000e6e0008000a00 */
[----:B------:R-:W0:Y:S01]  /*0040*/  LDC R7, c[0x0][0x360] ;  /* 0x0000d800ff077b82 */ /* 0x000e220000000800 */
[----:B-1----:R-:W-:Y:S01]  /*0050*/  UIMAD UR4, UR5, UR4, URZ ;  /* 0x00000004050472a4 */ /* 0x002fe2000f8e02ff */
[----:B0-----:R-:W-:-:S05]  /*0060*/  IMAD R7, R7, UR6, R0 ;  /* 0x0000000607077c24 */ /* 0x001fca000f8e0200 */
[----:B------:R-:W-:-:S13]  /*0070*/  ISETP.GE.AND P0, PT, R7, UR4, PT ;  /* 0x0000000407007c0c */ /* 0x000fda000bf06270 */
[----:B------:R-:W-:Y:S05]  /*0080*/  @P0 EXIT ;  /* 0x000000000000094d */ /* 0x000fea0003800000 */
[----:B------:R-:W0:Y:S01]  /*0090*/  LDC.64 R2, c[0x0][0x388] ;  /* 0x0000e200ff027b82 */ /* 0x000e220000000a00 */
[----:B------:R-:W1:Y:S07]  /*00a0*/  LDCU.64 UR4, c[0x0][0x358] ;  /* 0x00006b00ff0477ac */ /* 0x000e6e0008000a00 */
[----:B------:R-:W2:Y:S01]  /*00b0*/  LDC.64 R4, c[0x0][0x390] ;  /* 0x0000e400ff047b82 */ /* 0x000ea20000000a00 */
[----:B0-----:R-:W-:-:S06]  /*00c0*/  IMAD.WIDE R2, R7, 0x4, R2 ;  /* 0x0000000407027825 */ /* 0x001fcc00078e0202 */
[----:B-1----:R-:W3:Y:S01]  /*00d0*/  LDG.E R2, desc[UR4][R2.64] ;  /* 0x0000000402027981 */ /* 0x002ee2000c1e1900 */
[----:B--2---:R-:W-:Y:S01]  /*00e0*/  IMAD.WIDE R4, R7, 0x4, R4 ;  /* 0x0000000407047825 */ /* 0x004fe200078e0204 */
[----:B---3--:R-:W-:-:S05]  /*00f0*/  FMNMX R7, RZ, R2, !PT ;  /* 0x00000002ff077209 */ /* 0x008fca0007800000 */
[----:B------:R-:W-:Y:S01]  /*0100*/  STG.E desc[UR4][R4.64], R7 ;  /* 0x0000000704007986 */ /* 0x000fe2000c101904 */
[----:B------:R-:W-:Y:S05]  /*0110*/  EXIT ;  /* 0x000000000000794d */ /* 0x000fea0003800000 */
.L_x_0:
[----:B------:R-:W-:-:S00]  /*0120*/  BRA `(.L_x_0) ;  /* 0xfffffffc00fc7947 */ /* 0x000fc0000383ffff */
[----:B------:R-:W-:-:S00]  /*0130*/  NOP ;  /* 0x0000000000007918 */ /* 0x000fc00000000000 */
        /* <DEDUP_REMOVED lines=12> */
.L_x_1:


//--------------------- .nv.shared.reserved.0     --------------------------
	.section	.nv.shared.reserved.0,"aw",@nobits
	.weak		__nv_reservedSMEM_offset_0_alias
	.size		__nv_reservedSMEM_offset_0_alias, 0, 64
	.other		__nv_reservedSMEM_offset_0_alias,@"STO_CUDA_RESERVED_SHARED STV_DEFAULT"
__nv_reservedSMEM_offset_0_alias:
	.zero		0
	.zero		64


//--------------------- .nv.constant0._Z13ReLU1d_kerneliiPfS_ --------------------------
	.section	.nv.constant0._Z13ReLU1d_kerneliiPfS_,"a",@progbits
	.sectionflags	@""
	.align	4
.nv.constant0._Z13ReLU1d_kerneliiPfS_:
	.zero		920


//--------------------- SYMBOLS --------------------------

	.type		.nv.reservedSmem.offset0,@object
	.size		.nv.reservedSmem.offset0,0x4
